//
// Generated by NVIDIA NVVM Compiler
//
// Compiler Build ID: CL-36424714
// Cuda compilation tools, release 13.0, V13.0.88
// Based on NVVM 20.0.0
//

.version 9.0
.target sm_100
.address_size 64

	// .globl	_ZN3cub18CUB_300001_SM_10006detail11EmptyKernelIvEEvv
.global .align 1 .b8 _ZN40_INTERNAL_263f2399_4_k_cu_d25f800c_859884cuda3std3__45__cpo5beginE[1];
.global .align 1 .b8 _ZN40_INTERNAL_263f2399_4_k_cu_d25f800c_859884cuda3std3__45__cpo3endE[1];
.global .align 1 .b8 _ZN40_INTERNAL_263f2399_4_k_cu_d25f800c_859884cuda3std3__45__cpo6cbeginE[1];
.global .align 1 .b8 _ZN40_INTERNAL_263f2399_4_k_cu_d25f800c_859884cuda3std3__45__cpo4cendE[1];
.global .align 1 .b8 _ZN40_INTERNAL_263f2399_4_k_cu_d25f800c_859884cuda3std3__45__cpo6rbeginE[1];
.global .align 1 .b8 _ZN40_INTERNAL_263f2399_4_k_cu_d25f800c_859884cuda3std3__45__cpo4rendE[1];
.global .align 1 .b8 _ZN40_INTERNAL_263f2399_4_k_cu_d25f800c_859884cuda3std3__45__cpo7crbeginE[1];
.global .align 1 .b8 _ZN40_INTERNAL_263f2399_4_k_cu_d25f800c_859884cuda3std3__45__cpo5crendE[1];
.global .align 1 .b8 _ZN40_INTERNAL_263f2399_4_k_cu_d25f800c_859884cuda3std3__442_GLOBAL__N__263f2399_4_k_cu_d25f800c_859886ignoreE[1];
.global .align 1 .b8 _ZN40_INTERNAL_263f2399_4_k_cu_d25f800c_859884cuda3std3__419piecewise_constructE[1];
.global .align 1 .b8 _ZN40_INTERNAL_263f2399_4_k_cu_d25f800c_859884cuda3std3__48in_placeE[1];
.global .align 1 .b8 _ZN40_INTERNAL_263f2399_4_k_cu_d25f800c_859884cuda3std3__420unreachable_sentinelE[1];
.global .align 1 .b8 _ZN40_INTERNAL_263f2399_4_k_cu_d25f800c_859884cuda3std3__47nulloptE[1];
.global .align 1 .b8 _ZN40_INTERNAL_263f2399_4_k_cu_d25f800c_859884cuda3std3__48unexpectE[1];
.global .align 1 .b8 _ZN40_INTERNAL_263f2399_4_k_cu_d25f800c_859884cuda3std6ranges3__45__cpo4swapE[1];
.global .align 1 .b8 _ZN40_INTERNAL_263f2399_4_k_cu_d25f800c_859884cuda3std6ranges3__45__cpo9iter_moveE[1];
.global .align 1 .b8 _ZN40_INTERNAL_263f2399_4_k_cu_d25f800c_859884cuda3std6ranges3__45__cpo5beginE[1];
.global .align 1 .b8 _ZN40_INTERNAL_263f2399_4_k_cu_d25f800c_859884cuda3std6ranges3__45__cpo3endE[1];
.global .align 1 .b8 _ZN40_INTERNAL_263f2399_4_k_cu_d25f800c_859884cuda3std6ranges3__45__cpo6cbeginE[1];
.global .align 1 .b8 _ZN40_INTERNAL_263f2399_4_k_cu_d25f800c_859884cuda3std6ranges3__45__cpo4cendE[1];
.global .align 1 .b8 _ZN40_INTERNAL_263f2399_4_k_cu_d25f800c_859884cuda3std6ranges3__45__cpo7advanceE[1];
.global .align 1 .b8 _ZN40_INTERNAL_263f2399_4_k_cu_d25f800c_859884cuda3std6ranges3__45__cpo9iter_swapE[1];
.global .align 1 .b8 _ZN40_INTERNAL_263f2399_4_k_cu_d25f800c_859884cuda3std6ranges3__45__cpo4nextE[1];
.global .align 1 .b8 _ZN40_INTERNAL_263f2399_4_k_cu_d25f800c_859884cuda3std6ranges3__45__cpo4prevE[1];
.global .align 1 .b8 _ZN40_INTERNAL_263f2399_4_k_cu_d25f800c_859884cuda3std6ranges3__45__cpo4dataE[1];
.global .align 1 .b8 _ZN40_INTERNAL_263f2399_4_k_cu_d25f800c_859884cuda3std6ranges3__45__cpo5cdataE[1];
.global .align 1 .b8 _ZN40_INTERNAL_263f2399_4_k_cu_d25f800c_859884cuda3std6ranges3__45__cpo4sizeE[1];
.global .align 1 .b8 _ZN40_INTERNAL_263f2399_4_k_cu_d25f800c_859884cuda3std6ranges3__45__cpo5ssizeE[1];
.global .align 1 .b8 _ZN40_INTERNAL_263f2399_4_k_cu_d25f800c_859884cuda3std6ranges3__45__cpo8distanceE[1];
.global .align 1 .b8 _ZN40_INTERNAL_263f2399_4_k_cu_d25f800c_859886thrust24THRUST_300001_SM_1000_NS8cuda_cub3parE[1];
.global .align 1 .b8 _ZN40_INTERNAL_263f2399_4_k_cu_d25f800c_859886thrust24THRUST_300001_SM_1000_NS8cuda_cub10par_nosyncE[1];
.global .align 1 .b8 _ZN40_INTERNAL_263f2399_4_k_cu_d25f800c_859886thrust24THRUST_300001_SM_1000_NS6system6detail10sequential3seqE[1];
.global .align 1 .b8 _ZN40_INTERNAL_263f2399_4_k_cu_d25f800c_859886thrust24THRUST_300001_SM_1000_NS6system3cpp3parE[1];
.global .align 1 .b8 _ZN40_INTERNAL_263f2399_4_k_cu_d25f800c_859886thrust24THRUST_300001_SM_1000_NS12placeholders2_1E[1];
.global .align 1 .b8 _ZN40_INTERNAL_263f2399_4_k_cu_d25f800c_859886thrust24THRUST_300001_SM_1000_NS12placeholders2_2E[1];
.global .align 1 .b8 _ZN40_INTERNAL_263f2399_4_k_cu_d25f800c_859886thrust24THRUST_300001_SM_1000_NS12placeholders2_3E[1];
.global .align 1 .b8 _ZN40_INTERNAL_263f2399_4_k_cu_d25f800c_859886thrust24THRUST_300001_SM_1000_NS12placeholders2_4E[1];
.global .align 1 .b8 _ZN40_INTERNAL_263f2399_4_k_cu_d25f800c_859886thrust24THRUST_300001_SM_1000_NS12placeholders2_5E[1];
.global .align 1 .b8 _ZN40_INTERNAL_263f2399_4_k_cu_d25f800c_859886thrust24THRUST_300001_SM_1000_NS12placeholders2_6E[1];
.global .align 1 .b8 _ZN40_INTERNAL_263f2399_4_k_cu_d25f800c_859886thrust24THRUST_300001_SM_1000_NS12placeholders2_7E[1];
.global .align 1 .b8 _ZN40_INTERNAL_263f2399_4_k_cu_d25f800c_859886thrust24THRUST_300001_SM_1000_NS12placeholders2_8E[1];
.global .align 1 .b8 _ZN40_INTERNAL_263f2399_4_k_cu_d25f800c_859886thrust24THRUST_300001_SM_1000_NS12placeholders2_9E[1];
.global .align 1 .b8 _ZN40_INTERNAL_263f2399_4_k_cu_d25f800c_859886thrust24THRUST_300001_SM_1000_NS12placeholders3_10E[1];
.global .align 1 .b8 _ZN40_INTERNAL_263f2399_4_k_cu_d25f800c_859886thrust24THRUST_300001_SM_1000_NS3seqE[1];
.global .align 1 .b8 _ZN40_INTERNAL_263f2399_4_k_cu_d25f800c_859886thrust24THRUST_300001_SM_1000_NS6deviceE[1];

.visible .entry _ZN3cub18CUB_300001_SM_10006detail11EmptyKernelIvEEvv()
{


	ret;

}


// ===== COMPILED SASS (sm_100) =====

	.target	sm_100

	.elftype	@"ET_EXEC"


//--------------------- .note.nv.tkinfo           --------------------------
	.section	.note.nv.tkinfo,"",@"SHT_NOTE"
	.sectionflags	@"SHF_NOTE_NV_TKINFO"
	.tkinfo
        /*0018*/ 	.word	0x00000002
        /*0030*/ 	.string	""
        /*0030*/ 	.string	"ptxas"
        /*0030*/ 	.string	"Cuda compilation tools, release 13.0, V13.0.88"
        /*0030*/ 	.string	"Build cuda_13.0.r13.0/compiler.36424714_0"
        /*0030*/ 	.string	"-arch sm_100 -m 64 "



//--------------------- .note.nv.cuinfo           --------------------------
	.section	.note.nv.cuinfo,"",@"SHT_NOTE"
	.sectionflags	@"SHF_NOTE_NV_CUINFO"
        /*0018*/ 	.short	0x0002
        /*001a*/ 	.short	0x0064
        /*001c*/ 	.short	0x0082
	.zero		2


//--------------------- .nv.info                  --------------------------
	.section	.nv.info,"",@"SHT_CUDA_INFO"
	.align	4


	//----- nvinfo : EIATTR_REGCOUNT
	.align		4
        /*0000*/ 	.byte	0x04, 0x2f
        /*0002*/ 	.short	(.L_46 - .L_45)
	.align		4
.L_45:
        /*0004*/ 	.word	index@(_ZN3cub18CUB_300001_SM_10006detail11EmptyKernelIvEEvv)
        /*0008*/ 	.word	0x00000004


	//----- nvinfo : EIATTR_FRAME_SIZE
	.align		4
.L_46:
        /*000c*/ 	.byte	0x04, 0x11
        /*000e*/ 	.short	(.L_48 - .L_47)
	.align		4
.L_47:
        /*0010*/ 	.word	index@(_ZN3cub18CUB_300001_SM_10006detail11EmptyKernelIvEEvv)
        /*0014*/ 	.word	0x00000000


	//----- nvinfo : EIATTR_MIN_STACK_SIZE
	.align		4
.L_48:
        /*0018*/ 	.byte	0x04, 0x12
        /*001a*/ 	.short	(.L_50 - .L_49)
	.align		4
.L_49:
        /*001c*/ 	.word	index@(_ZN3cub18CUB_300001_SM_10006detail11EmptyKernelIvEEvv)
        /*0020*/ 	.word	0x00000000
.L_50:


//--------------------- .nv.compat                --------------------------
	.section	.nv.compat,"",@"SHT_CUDA_COMPAT_INFO"
	.align	4
        /*0000*/ 	.byte	0x02, 0x09, 0x00, 0x00, 0x02, 0x02, 0x01, 0x00, 0x02, 0x05, 0x05, 0x00, 0x03, 0x07, 0x01, 0x01
        /*0010*/ 	.byte	0x02, 0x03, 0x00, 0x00, 0x02, 0x06, 0x01, 0x00, 0x04, 0x0b, 0x08, 0x00, 0x09, 0x00, 0x00, 0x00
        /*0020*/ 	.byte	0x00, 0x00, 0x00, 0x00


//--------------------- .nv.info._ZN3cub18CUB_300001_SM_10006detail11EmptyKernelIvEEvv --------------------------
	.section	.nv.info._ZN3cub18CUB_300001_SM_10006detail11EmptyKernelIvEEvv,"",@"SHT_CUDA_INFO"
	.sectionflags	@""
	.align	4


	//----- nvinfo : EIATTR_CUDA_API_VERSION
	.align		4
        /*0000*/ 	.byte	0x04, 0x37
        /*0002*/ 	.short	(.L_52 - .L_51)
.L_51:
        /*0004*/ 	.word	0x00000082


	//----- nvinfo : EIATTR_SPARSE_MMA_MASK
	.align		4
.L_52:
        /*0008*/ 	.byte	0x03, 0x50
        /*000a*/ 	.short	0x0000


	//----- nvinfo : EIATTR_MAXREG_COUNT
	.align		4
        /*000c*/ 	.byte	0x03, 0x1b
        /*000e*/ 	.short	0x00ff


	//----- nvinfo : EIATTR_MERCURY_ISA_VERSION
	.align		4
        /*0010*/ 	.byte	0x03, 0x5f
        /*0012*/ 	.short	0x0101


	//----- nvinfo : EIATTR_VRC_CTA_INIT_COUNT
	.align		4
        /*0014*/ 	.byte	0x02, 0x4a
	.zero		1
	.zero		1


	//----- nvinfo : EIATTR_EXIT_INSTR_OFFSETS
	.align		4
        /*0018*/ 	.byte	0x04, 0x1c
        /*001a*/ 	.short	(.L_54 - .L_53)


	//   ....[0]....
.L_53:
        /*001c*/ 	.word	0x00000010


	//----- nvinfo : EIATTR_SW_WAR
	.align		4
.L_54:
        /*0020*/ 	.byte	0x04, 0x36
        /*0022*/ 	.short	(.L_56 - .L_55)
.L_55:
        /*0024*/ 	.word	0x00000008
.L_56:


//--------------------- .nv.callgraph             --------------------------
	.section	.nv.callgraph,"",@"SHT_CUDA_CALLGRAPH"
	.align	4
	.sectionentsize	8
	.align		4
        /*0000*/ 	.word	0x00000000
	.align		4
        /*0004*/ 	.word	0xffffffff
	.align		4
        /*0008*/ 	.word	0x00000000
	.align		4
        /*000c*/ 	.word	0xfffffffe
	.align		4
        /*0010*/ 	.word	0x00000000
	.align		4
        /*0014*/ 	.word	0xfffffffd
	.align		4
        /*0018*/ 	.word	0x00000000
	.align		4
        /*001c*/ 	.word	0xfffffffc


//--------------------- .nv.constant4             --------------------------
	.section	.nv.constant4,"a",@progbits
	.align	8
	.align		8
.nv.constant4:
        /*0000*/ 	.dword	_ZN40_INTERNAL_263f2399_4_k_cu_d25f800c_863994cuda3std3__45__cpo5beginE
	.align		8
        /*0008*/ 	.dword	_ZN40_INTERNAL_263f2399_4_k_cu_d25f800c_863994cuda3std3__45__cpo3endE
	.align		8
        /*0010*/ 	.dword	_ZN40_INTERNAL_263f2399_4_k_cu_d25f800c_863994cuda3std3__45__cpo6cbeginE
	.align		8
        /*0018*/ 	.dword	_ZN40_INTERNAL_263f2399_4_k_cu_d25f800c_863994cuda3std3__45__cpo4cendE
	.align		8
        /*0020*/ 	.dword	_ZN40_INTERNAL_263f2399_4_k_cu_d25f800c_863994cuda3std3__45__cpo6rbeginE
	.align		8
        /*0028*/ 	.dword	_ZN40_INTERNAL_263f2399_4_k_cu_d25f800c_863994cuda3std3__45__cpo4rendE
	.align		8
        /*0030*/ 	.dword	_ZN40_INTERNAL_263f2399_4_k_cu_d25f800c_863994cuda3std3__45__cpo7crbeginE
	.align		8
        /*0038*/ 	.dword	_ZN40_INTERNAL_263f2399_4_k_cu_d25f800c_863994cuda3std3__45__cpo5crendE
	.align		8
        /*0040*/ 	.dword	_ZN40_INTERNAL_263f2399_4_k_cu_d25f800c_863994cuda3std3__442_GLOBAL__N__263f2399_4_k_cu_d25f800c_863996ignoreE
	.align		8
        /*0048*/ 	.dword	_ZN40_INTERNAL_263f2399_4_k_cu_d25f800c_863994cuda3std3__419piecewise_constructE
	.align		8
        /*0050*/ 	.dword	_ZN40_INTERNAL_263f2399_4_k_cu_d25f800c_863994cuda3std3__48in_placeE
	.align		8
        /*0058*/ 	.dword	_ZN40_INTERNAL_263f2399_4_k_cu_d25f800c_863994cuda3std3__420unreachable_sentinelE
	.align		8
        /*0060*/ 	.dword	_ZN40_INTERNAL_263f2399_4_k_cu_d25f800c_863994cuda3std3__47nulloptE
	.align		8
        /*0068*/ 	.dword	_ZN40_INTERNAL_263f2399_4_k_cu_d25f800c_863994cuda3std3__48unexpectE
	.align		8
        /*0070*/ 	.dword	_ZN40_INTERNAL_263f2399_4_k_cu_d25f800c_863994cuda3std6ranges3__45__cpo4swapE
	.align		8
        /*0078*/ 	.dword	_ZN40_INTERNAL_263f2399_4_k_cu_d25f800c_863994cuda3std6ranges3__45__cpo9iter_moveE
	.align		8
        /*0080*/ 	.dword	_ZN40_INTERNAL_263f2399_4_k_cu_d25f800c_863994cuda3std6ranges3__45__cpo5beginE
	.align		8
        /*0088*/ 	.dword	_ZN40_INTERNAL_263f2399_4_k_cu_d25f800c_863994cuda3std6ranges3__45__cpo3endE
	.align		8
        /*0090*/ 	.dword	_ZN40_INTERNAL_263f2399_4_k_cu_d25f800c_863994cuda3std6ranges3__45__cpo6cbeginE
	.align		8
        /*0098*/ 	.dword	_ZN40_INTERNAL_263f2399_4_k_cu_d25f800c_863994cuda3std6ranges3__45__cpo4cendE
	.align		8
        /*00a0*/ 	.dword	_ZN40_INTERNAL_263f2399_4_k_cu_d25f800c_863994cuda3std6ranges3__45__cpo7advanceE
	.align		8
        /*00a8*/ 	.dword	_ZN40_INTERNAL_263f2399_4_k_cu_d25f800c_863994cuda3std6ranges3__45__cpo9iter_swapE
	.align		8
        /*00b0*/ 	.dword	_ZN40_INTERNAL_263f2399_4_k_cu_d25f800c_863994cuda3std6ranges3__45__cpo4nextE
	.align		8
        /*00b8*/ 	.dword	_ZN40_INTERNAL_263f2399_4_k_cu_d25f800c_863994cuda3std6ranges3__45__cpo4prevE
	.align		8
        /*00c0*/ 	.dword	_ZN40_INTERNAL_263f2399_4_k_cu_d25f800c_863994cuda3std6ranges3__45__cpo4dataE
	.align		8
        /*00c8*/ 	.dword	_ZN40_INTERNAL_263f2399_4_k_cu_d25f800c_863994cuda3std6ranges3__45__cpo5cdataE
	.align		8
        /*00d0*/ 	.dword	_ZN40_INTERNAL_263f2399_4_k_cu_d25f800c_863994cuda3std6ranges3__45__cpo4sizeE
	.align		8
        /*00d8*/ 	.dword	_ZN40_INTERNAL_263f2399_4_k_cu_d25f800c_863994cuda3std6ranges3__45__cpo5ssizeE
	.align		8
        /*00e0*/ 	.dword	_ZN40_INTERNAL_263f2399_4_k_cu_d25f800c_863994cuda3std6ranges3__45__cpo8distanceE
	.align		8
        /*00e8*/ 	.dword	_ZN40_INTERNAL_263f2399_4_k_cu_d25f800c_863996thrust24THRUST_300001_SM_1000_NS8cuda_cub3parE
	.align		8
        /*00f0*/ 	.dword	_ZN40_INTERNAL_263f2399_4_k_cu_d25f800c_863996thrust24THRUST_300001_SM_1000_NS8cuda_cub10par_nosyncE
	.align		8
        /*00f8*/ 	.dword	_ZN40_INTERNAL_263f2399_4_k_cu_d25f800c_863996thrust24THRUST_300001_SM_1000_NS6system6detail10sequential3seqE
	.align		8
        /*0100*/ 	.dword	_ZN40_INTERNAL_263f2399_4_k_cu_d25f800c_863996thrust24THRUST_300001_SM_1000_NS6system3cpp3parE
	.align		8
        /*0108*/ 	.dword	_ZN40_INTERNAL_263f2399_4_k_cu_d25f800c_863996thrust24THRUST_300001_SM_1000_NS12placeholders2_1E
	.align		8
        /*0110*/ 	.dword	_ZN40_INTERNAL_263f2399_4_k_cu_d25f800c_863996thrust24THRUST_300001_SM_1000_NS12placeholders2_2E
	.align		8
        /*0118*/ 	.dword	_ZN40_INTERNAL_263f2399_4_k_cu_d25f800c_863996thrust24THRUST_300001_SM_1000_NS12placeholders2_3E
	.align		8
        /*0120*/ 	.dword	_ZN40_INTERNAL_263f2399_4_k_cu_d25f800c_863996thrust24THRUST_300001_SM_1000_NS12placeholders2_4E
	.align		8
        /*0128*/ 	.dword	_ZN40_INTERNAL_263f2399_4_k_cu_d25f800c_863996thrust24THRUST_300001_SM_1000_NS12placeholders2_5E
	.align		8
        /*0130*/ 	.dword	_ZN40_INTERNAL_263f2399_4_k_cu_d25f800c_863996thrust24THRUST_300001_SM_1000_NS12placeholders2_6E
	.align		8
        /*0138*/ 	.dword	_ZN40_INTERNAL_263f2399_4_k_cu_d25f800c_863996thrust24THRUST_300001_SM_1000_NS12placeholders2_7E
	.align		8
        /*0140*/ 	.dword	_ZN40_INTERNAL_263f2399_4_k_cu_d25f800c_863996thrust24THRUST_300001_SM_1000_NS12placeholders2_8E
	.align		8
        /*0148*/ 	.dword	_ZN40_INTERNAL_263f2399_4_k_cu_d25f800c_863996thrust24THRUST_300001_SM_1000_NS12placeholders2_9E
	.align		8
        /*0150*/ 	.dword	_ZN40_INTERNAL_263f2399_4_k_cu_d25f800c_863996thrust24THRUST_300001_SM_1000_NS12placeholders3_10E
	.align		8
        /*0158*/ 	.dword	_ZN40_INTERNAL_263f2399_4_k_cu_d25f800c_863996thrust24THRUST_300001_SM_1000_NS3seqE
	.align		8
        /*0160*/ 	.dword	_ZN40_INTERNAL_263f2399_4_k_cu_d25f800c_863996thrust24THRUST_300001_SM_1000_NS6deviceE


//--------------------- .text._ZN3cub18CUB_300001_SM_10006detail11EmptyKernelIvEEvv --------------------------
	.section	.text._ZN3cub18CUB_300001_SM_10006detail11EmptyKernelIvEEvv,"ax",@progbits
	.align	128
        .global         _ZN3cub18CUB_300001_SM_10006detail11EmptyKernelIvEEvv
        .type           _ZN3cub18CUB_300001_SM_10006detail11EmptyKernelIvEEvv,@function
        .size           _ZN3cub18CUB_300001_SM_10006detail11EmptyKernelIvEEvv,(.L_x_1 - _ZN3cub18CUB_300001_SM_10006detail11EmptyKernelIvEEvv)
        .other          _ZN3cub18CUB_300001_SM_10006detail11EmptyKernelIvEEvv,@"STO_CUDA_ENTRY STV_DEFAULT"
_ZN3cub18CUB_300001_SM_10006detail11EmptyKernelIvEEvv:
.text._ZN3cub18CUB_300001_SM_10006detail11EmptyKernelIvEEvv:
[----:B------:R-:W-:Y:S01]  /*0000*/  LDC R1, c[0x0][0x37c] ;  /* 0x0000df00ff017b82 */ /* 0x000fe20000000800 */
[----:B------:R-:W-:Y:S05]  /*0010*/  EXIT ;  /* 0x000000000000794d */ /* 0x000fea0003800000 */
.L_x_0:
[----:B------:R-:W-:-:S00]  /*0020*/  BRA `(.L_x_0) ;  /* 0xfffffffc00fc7947 */ /* 0x000fc0000383ffff */
[----:B------:R-:W-:-:S00]  /*0030*/  NOP ;  /* 0x0000000000007918 */ /* 0x000fc00000000000 */
        /* <DEDUP_REMOVED lines=12> */
.L_x_1:


//--------------------- .nv.shared.reserved.0     --------------------------
	.section	.nv.shared.reserved.0,"aw",@nobits
	.weak		__nv_reservedSMEM_offset_0_alias
	.size		__nv_reservedSMEM_offset_0_alias, 0, 64
	.other		__nv_reservedSMEM_offset_0_alias,@"STO_CUDA_RESERVED_SHARED STV_DEFAULT"
__nv_reservedSMEM_offset_0_alias:
	.zero		0
	.zero		64


//--------------------- .nv.global                --------------------------
	.section	.nv.global,"aw",@nobits
.nv.global:
	.type		_ZN40_INTERNAL_263f2399_4_k_cu_d25f800c_863996thrust24THRUST_300001_SM_1000_NS12placeholders2_8E,@object
	.size		_ZN40_INTERNAL_263f2399_4_k_cu_d25f800c_863996thrust24THRUST_300001_SM_1000_NS12placeholders2_8E,(_ZN40_INTERNAL_263f2399_4_k_cu_d25f800c_863994cuda3std3__442_GLOBAL__N__263f2399_4_k_cu_d25f800c_863996ignoreE - _ZN40_INTERNAL_263f2399_4_k_cu_d25f800c_863996thrust24THRUST_300001_SM_1000_NS12placeholders2_8E)
_ZN40_INTERNAL_263f2399_4_k_cu_d25f800c_863996thrust24THRUST_300001_SM_1000_NS12placeholders2_8E:
	.zero		1
	.type		_ZN40_INTERNAL_263f2399_4_k_cu_d25f800c_863994cuda3std3__442_GLOBAL__N__263f2399_4_k_cu_d25f800c_863996ignoreE,@object
	.size		_ZN40_INTERNAL_263f2399_4_k_cu_d25f800c_863994cuda3std3__442_GLOBAL__N__263f2399_4_k_cu_d25f800c_863996ignoreE,(_ZN40_INTERNAL_263f2399_4_k_cu_d25f800c_863994cuda3std6ranges3__45__cpo4dataE - _ZN40_INTERNAL_263f2399_4_k_cu_d25f800c_863994cuda3std3__442_GLOBAL__N__263f2399_4_k_cu_d25f800c_863996ignoreE)
_ZN40_INTERNAL_263f2399_4_k_cu_d25f800c_863994cuda3std3__442_GLOBAL__N__263f2399_4_k_cu_d25f800c_863996ignoreE:
	.zero		1
	.type		_ZN40_INTERNAL_263f2399_4_k_cu_d25f800c_863994cuda3std6ranges3__45__cpo4dataE,@object
	.size		_ZN40_INTERNAL_263f2399_4_k_cu_d25f800c_863994cuda3std6ranges3__45__cpo4dataE,(_ZN40_INTERNAL_263f2399_4_k_cu_d25f800c_863996thrust24THRUST_300001_SM_1000_NS6system3cpp3parE - _ZN40_INTERNAL_263f2399_4_k_cu_d25f800c_863994cuda3std6ranges3__45__cpo4dataE)
_ZN40_INTERNAL_263f2399_4_k_cu_d25f800c_863994cuda3std6ranges3__45__cpo4dataE:
	.zero		1
	.type		_ZN40_INTERNAL_263f2399_4_k_cu_d25f800c_863996thrust24THRUST_300001_SM_1000_NS6system3cpp3parE,@object
	.size		_ZN40_INTERNAL_263f2399_4_k_cu_d25f800c_863996thrust24THRUST_300001_SM_1000_NS6system3cpp3parE,(_ZN40_INTERNAL_263f2399_4_k_cu_d25f800c_863994cuda3std3__45__cpo5beginE - _ZN40_INTERNAL_263f2399_4_k_cu_d25f800c_863996thrust24THRUST_300001_SM_1000_NS6system3cpp3parE)
_ZN40_INTERNAL_263f2399_4_k_cu_d25f800c_863996thrust24THRUST_300001_SM_1000_NS6system3cpp3parE:
	.zero		1
	.type		_ZN40_INTERNAL_263f2399_4_k_cu_d25f800c_863994cuda3std3__45__cpo5beginE,@object
	.size		_ZN40_INTERNAL_263f2399_4_k_cu_d25f800c_863994cuda3std3__45__cpo5beginE,(_ZN40_INTERNAL_263f2399_4_k_cu_d25f800c_863994cuda3std6ranges3__45__cpo5beginE - _ZN40_INTERNAL_263f2399_4_k_cu_d25f800c_863994cuda3std3__45__cpo5beginE)
_ZN40_INTERNAL_263f2399_4_k_cu_d25f800c_863994cuda3std3__45__cpo5beginE:
	.zero		1
	.type		_ZN40_INTERNAL_263f2399_4_k_cu_d25f800c_863994cuda3std6ranges3__45__cpo5beginE,@object
	.size		_ZN40_INTERNAL_263f2399_4_k_cu_d25f800c_863994cuda3std6ranges3__45__cpo5beginE,(_ZN40_INTERNAL_263f2399_4_k_cu_d25f800c_863996thrust24THRUST_300001_SM_1000_NS6deviceE - _ZN40_INTERNAL_263f2399_4_k_cu_d25f800c_863994cuda3std6ranges3__45__cpo5beginE)
_ZN40_INTERNAL_263f2399_4_k_cu_d25f800c_863994cuda3std6ranges3__45__cpo5beginE:
	.zero		1
	.type		_ZN40_INTERNAL_263f2399_4_k_cu_d25f800c_863996thrust24THRUST_300001_SM_1000_NS6deviceE,@object
	.size		_ZN40_INTERNAL_263f2399_4_k_cu_d25f800c_863996thrust24THRUST_300001_SM_1000_NS6deviceE,(_ZN40_INTERNAL_263f2399_4_k_cu_d25f800c_863994cuda3std3__47nulloptE - _ZN40_INTERNAL_263f2399_4_k_cu_d25f800c_863996thrust24THRUST_300001_SM_1000_NS6deviceE)
_ZN40_INTERNAL_263f2399_4_k_cu_d25f800c_863996thrust24THRUST_300001_SM_1000_NS6deviceE:
	.zero		1
	.type		_ZN40_INTERNAL_263f2399_4_k_cu_d25f800c_863994cuda3std3__47nulloptE,@object
	.size		_ZN40_INTERNAL_263f2399_4_k_cu_d25f800c_863994cuda3std3__47nulloptE,(_ZN40_INTERNAL_263f2399_4_k_cu_d25f800c_863994cuda3std6ranges3__45__cpo8distanceE - _ZN40_INTERNAL_263f2399_4_k_cu_d25f800c_863994cuda3std3__47nulloptE)
_ZN40_INTERNAL_263f2399_4_k_cu_d25f800c_863994cuda3std3__47nulloptE:
	.zero		1
	.type		_ZN40_INTERNAL_263f2399_4_k_cu_d25f800c_863994cuda3std6ranges3__45__cpo8distanceE,@object
	.size		_ZN40_INTERNAL_263f2399_4_k_cu_d25f800c_863994cuda3std6ranges3__45__cpo8distanceE,(_ZN40_INTERNAL_263f2399_4_k_cu_d25f800c_863996thrust24THRUST_300001_SM_1000_NS12placeholders2_4E - _ZN40_INTERNAL_263f2399_4_k_cu_d25f800c_863994cuda3std6ranges3__45__cpo8distanceE)
_ZN40_INTERNAL_263f2399_4_k_cu_d25f800c_863994cuda3std6ranges3__45__cpo8distanceE:
	.zero		1
	.type		_ZN40_INTERNAL_263f2399_4_k_cu_d25f800c_863996thrust24THRUST_300001_SM_1000_NS12placeholders2_4E,@object
	.size		_ZN40_INTERNAL_263f2399_4_k_cu_d25f800c_863996thrust24THRUST_300001_SM_1000_NS12placeholders2_4E,(_ZN40_INTERNAL_263f2399_4_k_cu_d25f800c_863994cuda3std3__45__cpo6rbeginE - _ZN40_INTERNAL_263f2399_4_k_cu_d25f800c_863996thrust24THRUST_300001_SM_1000_NS12placeholders2_4E)
_ZN40_INTERNAL_263f2399_4_k_cu_d25f800c_863996thrust24THRUST_300001_SM_1000_NS12placeholders2_4E:
	.zero		1
	.type		_ZN40_INTERNAL_263f2399_4_k_cu_d25f800c_863994cuda3std3__45__cpo6rbeginE,@object
	.size		_ZN40_INTERNAL_263f2399_4_k_cu_d25f800c_863994cuda3std3__45__cpo6rbeginE,(_ZN40_INTERNAL_263f2399_4_k_cu_d25f800c_863994cuda3std6ranges3__45__cpo7advanceE - _ZN40_INTERNAL_263f2399_4_k_cu_d25f800c_863994cuda3std3__45__cpo6rbeginE)
_ZN40_INTERNAL_263f2399_4_k_cu_d25f800c_863994cuda3std3__45__cpo6rbeginE:
	.zero		1
	.type		_ZN40_INTERNAL_263f2399_4_k_cu_d25f800c_863994cuda3std6ranges3__45__cpo7advanceE,@object
	.size		_ZN40_INTERNAL_263f2399_4_k_cu_d25f800c_863994cuda3std6ranges3__45__cpo7advanceE,(_ZN40_INTERNAL_263f2399_4_k_cu_d25f800c_863996thrust24THRUST_300001_SM_1000_NS12placeholders3_10E - _ZN40_INTERNAL_263f2399_4_k_cu_d25f800c_863994cuda3std6ranges3__45__cpo7advanceE)
_ZN40_INTERNAL_263f2399_4_k_cu_d25f800c_863994cuda3std6ranges3__45__cpo7advanceE:
	.zero		1
	.type		_ZN40_INTERNAL_263f2399_4_k_cu_d25f800c_863996thrust24THRUST_300001_SM_1000_NS12placeholders3_10E,@object
	.size		_ZN40_INTERNAL_263f2399_4_k_cu_d25f800c_863996thrust24THRUST_300001_SM_1000_NS12placeholders3_10E,(_ZN40_INTERNAL_263f2399_4_k_cu_d25f800c_863994cuda3std3__48in_placeE - _ZN40_INTERNAL_263f2399_4_k_cu_d25f800c_863996thrust24THRUST_300001_SM_1000_NS12placeholders3_10E)
_ZN40_INTERNAL_263f2399_4_k_cu_d25f800c_863996thrust24THRUST_300001_SM_1000_NS12placeholders3_10E:
	.zero		1
	.type		_ZN40_INTERNAL_263f2399_4_k_cu_d25f800c_863994cuda3std3__48in_placeE,@object
	.size		_ZN40_INTERNAL_263f2399_4_k_cu_d25f800c_863994cuda3std3__48in_placeE,(_ZN40_INTERNAL_263f2399_4_k_cu_d25f800c_863994cuda3std6ranges3__45__cpo4sizeE - _ZN40_INTERNAL_263f2399_4_k_cu_d25f800c_863994cuda3std3__48in_placeE)
_ZN40_INTERNAL_263f2399_4_k_cu_d25f800c_863994cuda3std3__48in_placeE:
	.zero		1
	.type		_ZN40_INTERNAL_263f2399_4_k_cu_d25f800c_863994cuda3std6ranges3__45__cpo4sizeE,@object
	.size		_ZN40_INTERNAL_263f2399_4_k_cu_d25f800c_863994cuda3std6ranges3__45__cpo4sizeE,(_ZN40_INTERNAL_263f2399_4_k_cu_d25f800c_863996thrust24THRUST_300001_SM_1000_NS12placeholders2_2E - _ZN40_INTERNAL_263f2399_4_k_cu_d25f800c_863994cuda3std6ranges3__45__cpo4sizeE)
_ZN40_INTERNAL_263f2399_4_k_cu_d25f800c_863994cuda3std6ranges3__45__cpo4sizeE:
	.zero		1
	.type		_ZN40_INTERNAL_263f2399_4_k_cu_d25f800c_863996thrust24THRUST_300001_SM_1000_NS12placeholders2_2E,@object
	.size		_ZN40_INTERNAL_263f2399_4_k_cu_d25f800c_863996thrust24THRUST_300001_SM_1000_NS12placeholders2_2E,(_ZN40_INTERNAL_263f2399_4_k_cu_d25f800c_863994cuda3std3__45__cpo6cbeginE - _ZN40_INTERNAL_263f2399_4_k_cu_d25f800c_863996thrust24THRUST_300001_SM_1000_NS12placeholders2_2E)
_ZN40_INTERNAL_263f2399_4_k_cu_d25f800c_863996thrust24THRUST_300001_SM_1000_NS12placeholders2_2E:
	.zero		1
	.type		_ZN40_INTERNAL_263f2399_4_k_cu_d25f800c_863994cuda3std3__45__cpo6cbeginE,@object
	.size		_ZN40_INTERNAL_263f2399_4_k_cu_d25f800c_863994cuda3std3__45__cpo6cbeginE,(_ZN40_INTERNAL_263f2399_4_k_cu_d25f800c_863994cuda3std6ranges3__45__cpo6cbeginE - _ZN40_INTERNAL_263f2399_4_k_cu_d25f800c_863994cuda3std3__45__cpo6cbeginE)
_ZN40_INTERNAL_263f2399_4_k_cu_d25f800c_863994cuda3std3__45__cpo6cbeginE:
	.zero		1
	.type		_ZN40_INTERNAL_263f2399_4_k_cu_d25f800c_863994cuda3std6ranges3__45__cpo6cbeginE,@object
	.size		_ZN40_INTERNAL_263f2399_4_k_cu_d25f800c_863994cuda3std6ranges3__45__cpo6cbeginE,(_ZN40_INTERNAL_263f2399_4_k_cu_d25f800c_863996thrust24THRUST_300001_SM_1000_NS12placeholders2_6E - _ZN40_INTERNAL_263f2399_4_k_cu_d25f800c_863994cuda3std6ranges3__45__cpo6cbeginE)
_ZN40_INTERNAL_263f2399_4_k_cu_d25f800c_863994cuda3std6ranges3__45__cpo6cbeginE:
	.zero		1
	.type		_ZN40_INTERNAL_263f2399_4_k_cu_d25f800c_863996thrust24THRUST_300001_SM_1000_NS12placeholders2_6E,@object
	.size		_ZN40_INTERNAL_263f2399_4_k_cu_d25f800c_863996thrust24THRUST_300001_SM_1000_NS12placeholders2_6E,(_ZN40_INTERNAL_263f2399_4_k_cu_d25f800c_863994cuda3std3__45__cpo7crbeginE - _ZN40_INTERNAL_263f2399_4_k_cu_d25f800c_863996thrust24THRUST_300001_SM_1000_NS12placeholders2_6E)
_ZN40_INTERNAL_263f2399_4_k_cu_d25f800c_863996thrust24THRUST_300001_SM_1000_NS12placeholders2_6E:
	.zero		1
	.type		_ZN40_INTERNAL_263f2399_4_k_cu_d25f800c_863994cuda3std3__45__cpo7crbeginE,@object
	.size		_ZN40_INTERNAL_263f2399_4_k_cu_d25f800c_863994cuda3std3__45__cpo7crbeginE,(_ZN40_INTERNAL_263f2399_4_k_cu_d25f800c_863994cuda3std6ranges3__45__cpo4nextE - _ZN40_INTERNAL_263f2399_4_k_cu_d25f800c_863994cuda3std3__45__cpo7crbeginE)
_ZN40_INTERNAL_263f2399_4_k_cu_d25f800c_863994cuda3std3__45__cpo7crbeginE:
	.zero		1
	.type		_ZN40_INTERNAL_263f2399_4_k_cu_d25f800c_863994cuda3std6ranges3__45__cpo4nextE,@object
	.size		_ZN40_INTERNAL_263f2399_4_k_cu_d25f800c_863994cuda3std6ranges3__45__cpo4nextE,(_ZN40_INTERNAL_263f2399_4_k_cu_d25f800c_863994cuda3std6ranges3__45__cpo4swapE - _ZN40_INTERNAL_263f2399_4_k_cu_d25f800c_863994cuda3std6ranges3__45__cpo4nextE)
_ZN40_INTERNAL_263f2399_4_k_cu_d25f800c_863994cuda3std6ranges3__45__cpo4nextE:
	.zero		1
	.type		_ZN40_INTERNAL_263f2399_4_k_cu_d25f800c_863994cuda3std6ranges3__45__cpo4swapE,@object
	.size		_ZN40_INTERNAL_263f2399_4_k_cu_d25f800c_863994cuda3std6ranges3__45__cpo4swapE,(_ZN40_INTERNAL_263f2399_4_k_cu_d25f800c_863996thrust24THRUST_300001_SM_1000_NS8cuda_cub10par_nosyncE - _ZN40_INTERNAL_263f2399_4_k_cu_d25f800c_863994cuda3std6ranges3__45__cpo4swapE)
_ZN40_INTERNAL_263f2399_4_k_cu_d25f800c_863994cuda3std6ranges3__45__cpo4swapE:
	.zero		1
	.type		_ZN40_INTERNAL_263f2399_4_k_cu_d25f800c_863996thrust24THRUST_300001_SM_1000_NS8cuda_cub10par_nosyncE,@object
	.size		_ZN40_INTERNAL_263f2399_4_k_cu_d25f800c_863996thrust24THRUST_300001_SM_1000_NS8cuda_cub10par_nosyncE,(_ZN40_INTERNAL_263f2399_4_k_cu_d25f800c_863996thrust24THRUST_300001_SM_1000_NS3seqE - _ZN40_INTERNAL_263f2399_4_k_cu_d25f800c_863996thrust24THRUST_300001_SM_1000_NS8cuda_cub10par_nosyncE)
_ZN40_INTERNAL_263f2399_4_k_cu_d25f800c_863996thrust24THRUST_300001_SM_1000_NS8cuda_cub10par_nosyncE:
	.zero		1
	.type		_ZN40_INTERNAL_263f2399_4_k_cu_d25f800c_863996thrust24THRUST_300001_SM_1000_NS3seqE,@object
	.size		_ZN40_INTERNAL_263f2399_4_k_cu_d25f800c_863996thrust24THRUST_300001_SM_1000_NS3seqE,(_ZN40_INTERNAL_263f2399_4_k_cu_d25f800c_863994cuda3std3__420unreachable_sentinelE - _ZN40_INTERNAL_263f2399_4_k_cu_d25f800c_863996thrust24THRUST_300001_SM_1000_NS3seqE)
_ZN40_INTERNAL_263f2399_4_k_cu_d25f800c_863996thrust24THRUST_300001_SM_1000_NS3seqE:
	.zero		1
	.type		_ZN40_INTERNAL_263f2399_4_k_cu_d25f800c_863994cuda3std3__420unreachable_sentinelE,@object
	.size		_ZN40_INTERNAL_263f2399_4_k_cu_d25f800c_863994cuda3std3__420unreachable_sentinelE,(_ZN40_INTERNAL_263f2399_4_k_cu_d25f800c_863994cuda3std6ranges3__45__cpo5ssizeE - _ZN40_INTERNAL_263f2399_4_k_cu_d25f800c_863994cuda3std3__420unreachable_sentinelE)
_ZN40_INTERNAL_263f2399_4_k_cu_d25f800c_863994cuda3std3__420unreachable_sentinelE:
	.zero		1
	.type		_ZN40_INTERNAL_263f2399_4_k_cu_d25f800c_863994cuda3std6ranges3__45__cpo5ssizeE,@object
	.size		_ZN40_INTERNAL_263f2399_4_k_cu_d25f800c_863994cuda3std6ranges3__45__cpo5ssizeE,(_ZN40_INTERNAL_263f2399_4_k_cu_d25f800c_863996thrust24THRUST_300001_SM_1000_NS12placeholders2_3E - _ZN40_INTERNAL_263f2399_4_k_cu_d25f800c_863994cuda3std6ranges3__45__cpo5ssizeE)
_ZN40_INTERNAL_263f2399_4_k_cu_d25f800c_863994cuda3std6ranges3__45__cpo5ssizeE:
	.zero		1
	.type		_ZN40_INTERNAL_263f2399_4_k_cu_d25f800c_863996thrust24THRUST_300001_SM_1000_NS12placeholders2_3E,@object
	.size		_ZN40_INTERNAL_263f2399_4_k_cu_d25f800c_863996thrust24THRUST_300001_SM_1000_NS12placeholders2_3E,(_ZN40_INTERNAL_263f2399_4_k_cu_d25f800c_863994cuda3std3__45__cpo4cendE - _ZN40_INTERNAL_263f2399_4_k_cu_d25f800c_863996thrust24THRUST_300001_SM_1000_NS12placeholders2_3E)
_ZN40_INTERNAL_263f2399_4_k_cu_d25f800c_863996thrust24THRUST_300001_SM_1000_NS12placeholders2_3E:
	.zero		1
	.type		_ZN40_INTERNAL_263f2399_4_k_cu_d25f800c_863994cuda3std3__45__cpo4cendE,@object
	.size		_ZN40_INTERNAL_263f2399_4_k_cu_d25f800c_863994cuda3std3__45__cpo4cendE,(_ZN40_INTERNAL_263f2399_4_k_cu_d25f800c_863994cuda3std6ranges3__45__cpo4cendE - _ZN40_INTERNAL_263f2399_4_k_cu_d25f800c_863994cuda3std3__45__cpo4cendE)
_ZN40_INTERNAL_263f2399_4_k_cu_d25f800c_863994cuda3std3__45__cpo4cendE:
	.zero		1
	.type		_ZN40_INTERNAL_263f2399_4_k_cu_d25f800c_863994cuda3std6ranges3__45__cpo4cendE,@object
	.size		_ZN40_INTERNAL_263f2399_4_k_cu_d25f800c_863994cuda3std6ranges3__45__cpo4cendE,(_ZN40_INTERNAL_263f2399_4_k_cu_d25f800c_863996thrust24THRUST_300001_SM_1000_NS12placeholders2_7E - _ZN40_INTERNAL_263f2399_4_k_cu_d25f800c_863994cuda3std6ranges3__45__cpo4cendE)
_ZN40_INTERNAL_263f2399_4_k_cu_d25f800c_863994cuda3std6ranges3__45__cpo4cendE:
	.zero		1
	.type		_ZN40_INTERNAL_263f2399_4_k_cu_d25f800c_863996thrust24THRUST_300001_SM_1000_NS12placeholders2_7E,@object
	.size		_ZN40_INTERNAL_263f2399_4_k_cu_d25f800c_863996thrust24THRUST_300001_SM_1000_NS12placeholders2_7E,(_ZN40_INTERNAL_263f2399_4_k_cu_d25f800c_863994cuda3std3__45__cpo5crendE - _ZN40_INTERNAL_263f2399_4_k_cu_d25f800c_863996thrust24THRUST_300001_SM_1000_NS12placeholders2_7E)
_ZN40_INTERNAL_263f2399_4_k_cu_d25f800c_863996thrust24THRUST_300001_SM_1000_NS12placeholders2_7E:
	.zero		1
	.type		_ZN40_INTERNAL_263f2399_4_k_cu_d25f800c_863994cuda3std3__45__cpo5crendE,@object
	.size		_ZN40_INTERNAL_263f2399_4_k_cu_d25f800c_863994cuda3std3__45__cpo5crendE,(_ZN40_INTERNAL_263f2399_4_k_cu_d25f800c_863994cuda3std6ranges3__45__cpo4prevE - _ZN40_INTERNAL_263f2399_4_k_cu_d25f800c_863994cuda3std3__45__cpo5crendE)
_ZN40_INTERNAL_263f2399_4_k_cu_d25f800c_863994cuda3std3__45__cpo5crendE:
	.zero		1
	.type		_ZN40_INTERNAL_263f2399_4_k_cu_d25f800c_863994cuda3std6ranges3__45__cpo4prevE,@object
	.size		_ZN40_INTERNAL_263f2399_4_k_cu_d25f800c_863994cuda3std6ranges3__45__cpo4prevE,(_ZN40_INTERNAL_263f2399_4_k_cu_d25f800c_863994cuda3std6ranges3__45__cpo9iter_moveE - _ZN40_INTERNAL_263f2399_4_k_cu_d25f800c_863994cuda3std6ranges3__45__cpo4prevE)
_ZN40_INTERNAL_263f2399_4_k_cu_d25f800c_863994cuda3std6ranges3__45__cpo4prevE:
	.zero		1
	.type		_ZN40_INTERNAL_263f2399_4_k_cu_d25f800c_863994cuda3std6ranges3__45__cpo9iter_moveE,@object
	.size		_ZN40_INTERNAL_263f2399_4_k_cu_d25f800c_863994cuda3std6ranges3__45__cpo9iter_moveE,(_ZN40_INTERNAL_263f2399_4_k_cu_d25f800c_863996thrust24THRUST_300001_SM_1000_NS6system6detail10sequential3seqE - _ZN40_INTERNAL_263f2399_4_k_cu_d25f800c_863994cuda3std6ranges3__45__cpo9iter_moveE)
_ZN40_INTERNAL_263f2399_4_k_cu_d25f800c_863994cuda3std6ranges3__45__cpo9iter_moveE:
	.zero		1
	.type		_ZN40_INTERNAL_263f2399_4_k_cu_d25f800c_863996thrust24THRUST_300001_SM_1000_NS6system6detail10sequential3seqE,@object
	.size		_ZN40_INTERNAL_263f2399_4_k_cu_d25f800c_863996thrust24THRUST_300001_SM_1000_NS6system6detail10sequential3seqE,(_ZN40_INTERNAL_263f2399_4_k_cu_d25f800c_863996thrust24THRUST_300001_SM_1000_NS12placeholders2_9E - _ZN40_INTERNAL_263f2399_4_k_cu_d25f800c_863996thrust24THRUST_300001_SM_1000_NS6system6detail10sequential3seqE)
_ZN40_INTERNAL_263f2399_4_k_cu_d25f800c_863996thrust24THRUST_300001_SM_1000_NS6system6detail10sequential3seqE:
	.zero		1
	.type		_ZN40_INTERNAL_263f2399_4_k_cu_d25f800c_863996thrust24THRUST_300001_SM_1000_NS12placeholders2_9E,@object
	.size		_ZN40_INTERNAL_263f2399_4_k_cu_d25f800c_863996thrust24THRUST_300001_SM_1000_NS12placeholders2_9E,(_ZN40_INTERNAL_263f2399_4_k_cu_d25f800c_863994cuda3std3__419piecewise_constructE - _ZN40_INTERNAL_263f2399_4_k_cu_d25f800c_863996thrust24THRUST_300001_SM_1000_NS12placeholders2_9E)
_ZN40_INTERNAL_263f2399_4_k_cu_d25f800c_863996thrust24THRUST_300001_SM_1000_NS12placeholders2_9E:
	.zero		1
	.type		_ZN40_INTERNAL_263f2399_4_k_cu_d25f800c_863994cuda3std3__419piecewise_constructE,@object
	.size		_ZN40_INTERNAL_263f2399_4_k_cu_d25f800c_863994cuda3std3__419piecewise_constructE,(_ZN40_INTERNAL_263f2399_4_k_cu_d25f800c_863994cuda3std6ranges3__45__cpo5cdataE - _ZN40_INTERNAL_263f2399_4_k_cu_d25f800c_863994cuda3std3__419piecewise_constructE)
_ZN40_INTERNAL_263f2399_4_k_cu_d25f800c_863994cuda3std3__419piecewise_constructE:
	.zero		1
	.type		_ZN40_INTERNAL_263f2399_4_k_cu_d25f800c_863994cuda3std6ranges3__45__cpo5cdataE,@object
	.size		_ZN40_INTERNAL_263f2399_4_k_cu_d25f800c_863994cuda3std6ranges3__45__cpo5cdataE,(_ZN40_INTERNAL_263f2399_4_k_cu_d25f800c_863996thrust24THRUST_300001_SM_1000_NS12placeholders2_1E - _ZN40_INTERNAL_263f2399_4_k_cu_d25f800c_863994cuda3std6ranges3__45__cpo5cdataE)
_ZN40_INTERNAL_263f2399_4_k_cu_d25f800c_863994cuda3std6ranges3__45__cpo5cdataE:
	.zero		1
	.type		_ZN40_INTERNAL_263f2399_4_k_cu_d25f800c_863996thrust24THRUST_300001_SM_1000_NS12placeholders2_1E,@object
	.size		_ZN40_INTERNAL_263f2399_4_k_cu_d25f800c_863996thrust24THRUST_300001_SM_1000_NS12placeholders2_1E,(_ZN40_INTERNAL_263f2399_4_k_cu_d25f800c_863994cuda3std3__45__cpo3endE - _ZN40_INTERNAL_263f2399_4_k_cu_d25f800c_863996thrust24THRUST_300001_SM_1000_NS12placeholders2_1E)
_ZN40_INTERNAL_263f2399_4_k_cu_d25f800c_863996thrust24THRUST_300001_SM_1000_NS12placeholders2_1E:
	.zero		1
	.type		_ZN40_INTERNAL_263f2399_4_k_cu_d25f800c_863994cuda3std3__45__cpo3endE,@object
	.size		_ZN40_INTERNAL_263f2399_4_k_cu_d25f800c_863994cuda3std3__45__cpo3endE,(_ZN40_INTERNAL_263f2399_4_k_cu_d25f800c_863994cuda3std6ranges3__45__cpo3endE - _ZN40_INTERNAL_263f2399_4_k_cu_d25f800c_863994cuda3std3__45__cpo3endE)
_ZN40_INTERNAL_263f2399_4_k_cu_d25f800c_863994cuda3std3__45__cpo3endE:
	.zero		1
	.type		_ZN40_INTERNAL_263f2399_4_k_cu_d25f800c_863994cuda3std6ranges3__45__cpo3endE,@object
	.size		_ZN40_INTERNAL_263f2399_4_k_cu_d25f800c_863994cuda3std6ranges3__45__cpo3endE,(_ZN40_INTERNAL_263f2399_4_k_cu_d25f800c_863996thrust24THRUST_300001_SM_1000_NS12placeholders2_5E - _ZN40_INTERNAL_263f2399_4_k_cu_d25f800c_863994cuda3std6ranges3__45__cpo3endE)
_ZN40_INTERNAL_263f2399_4_k_cu_d25f800c_863994cuda3std6ranges3__45__cpo3endE:
	.zero		1
	.type		_ZN40_INTERNAL_263f2399_4_k_cu_d25f800c_863996thrust24THRUST_300001_SM_1000_NS12placeholders2_5E,@object
	.size		_ZN40_INTERNAL_263f2399_4_k_cu_d25f800c_863996thrust24THRUST_300001_SM_1000_NS12placeholders2_5E,(_ZN40_INTERNAL_263f2399_4_k_cu_d25f800c_863994cuda3std3__45__cpo4rendE - _ZN40_INTERNAL_263f2399_4_k_cu_d25f800c_863996thrust24THRUST_300001_SM_1000_NS12placeholders2_5E)
_ZN40_INTERNAL_263f2399_4_k_cu_d25f800c_863996thrust24THRUST_300001_SM_1000_NS12placeholders2_5E:
	.zero		1
	.type		_ZN40_INTERNAL_263f2399_4_k_cu_d25f800c_863994cuda3std3__45__cpo4rendE,@object
	.size		_ZN40_INTERNAL_263f2399_4_k_cu_d25f800c_863994cuda3std3__45__cpo4rendE,(_ZN40_INTERNAL_263f2399_4_k_cu_d25f800c_863994cuda3std6ranges3__45__cpo9iter_swapE - _ZN40_INTERNAL_263f2399_4_k_cu_d25f800c_863994cuda3std3__45__cpo4rendE)
_ZN40_INTERNAL_263f2399_4_k_cu_d25f800c_863994cuda3std3__45__cpo4rendE:
	.zero		1
	.type		_ZN40_INTERNAL_263f2399_4_k_cu_d25f800c_863994cuda3std6ranges3__45__cpo9iter_swapE,@object
	.size		_ZN40_INTERNAL_263f2399_4_k_cu_d25f800c_863994cuda3std6ranges3__45__cpo9iter_swapE,(_ZN40_INTERNAL_263f2399_4_k_cu_d25f800c_863994cuda3std3__48unexpectE - _ZN40_INTERNAL_263f2399_4_k_cu_d25f800c_863994cuda3std6ranges3__45__cpo9iter_swapE)
_ZN40_INTERNAL_263f2399_4_k_cu_d25f800c_863994cuda3std6ranges3__45__cpo9iter_swapE:
	.zero		1
	.type		_ZN40_INTERNAL_263f2399_4_k_cu_d25f800c_863994cuda3std3__48unexpectE,@object
	.size		_ZN40_INTERNAL_263f2399_4_k_cu_d25f800c_863994cuda3std3__48unexpectE,(_ZN40_INTERNAL_263f2399_4_k_cu_d25f800c_863996thrust24THRUST_300001_SM_1000_NS8cuda_cub3parE - _ZN40_INTERNAL_263f2399_4_k_cu_d25f800c_863994cuda3std3__48unexpectE)
_ZN40_INTERNAL_263f2399_4_k_cu_d25f800c_863994cuda3std3__48unexpectE:
	.zero		1
	.type		_ZN40_INTERNAL_263f2399_4_k_cu_d25f800c_863996thrust24THRUST_300001_SM_1000_NS8cuda_cub3parE,@object
	.size		_ZN40_INTERNAL_263f2399_4_k_cu_d25f800c_863996thrust24THRUST_300001_SM_1000_NS8cuda_cub3parE,(.L_29 - _ZN40_INTERNAL_263f2399_4_k_cu_d25f800c_863996thrust24THRUST_300001_SM_1000_NS8cuda_cub3parE)
_ZN40_INTERNAL_263f2399_4_k_cu_d25f800c_863996thrust24THRUST_300001_SM_1000_NS8cuda_cub3parE:
	.zero		1
.L_29:


//--------------------- .nv.constant0._ZN3cub18CUB_300001_SM_10006detail11EmptyKernelIvEEvv --------------------------
	.section	.nv.constant0._ZN3cub18CUB_300001_SM_10006detail11EmptyKernelIvEEvv,"a",@progbits
	.sectionflags	@""
	.align	4
.nv.constant0._ZN3cub18CUB_300001_SM_10006detail11EmptyKernelIvEEvv:
	.zero		896


//--------------------- SYMBOLS --------------------------

	.type		.nv.reservedSmem.offset0,@object
	.size		.nv.reservedSmem.offset0,0x4
